//
// Generated by NVIDIA NVVM Compiler
//
// Compiler Build ID: CL-36424714
// Cuda compilation tools, release 13.0, V13.0.88
// Based on NVVM 20.0.0
//

.version 9.0
.target sm_100
.address_size 64

	// .globl	_Z9mywrapperiP4tossPi
.extern .func  (.param .b32 func_retval0) vprintf
(
	.param .b64 vprintf_param_0,
	.param .b64 vprintf_param_1
)
;
.global .align 1 .b8 $str[20] = {98, 101, 103, 105, 110, 32, 111, 102, 32, 116, 111, 103, 103, 108, 101, 58, 37, 100, 10};
.global .align 1 .b8 $str$1[18] = {101, 110, 100, 32, 111, 102, 32, 116, 111, 103, 103, 108, 101, 58, 37, 100, 10};
.global .align 1 .b8 $str$2[19] = {98, 101, 103, 105, 110, 32, 111, 102, 32, 99, 104, 101, 99, 107, 58, 37, 100, 10};
.global .align 1 .b8 $str$3[17] = {101, 110, 100, 32, 111, 102, 32, 99, 104, 101, 99, 107, 58, 37, 100, 10};

.visible .entry _Z9mywrapperiP4tossPi(
	.param .u32 _Z9mywrapperiP4tossPi_param_0,
	.param .u64 .ptr .align 1 _Z9mywrapperiP4tossPi_param_1,
	.param .u64 .ptr .align 1 _Z9mywrapperiP4tossPi_param_2
)
{
	.local .align 8 .b8 	__local_depot0[16];
	.reg .b64 	%SP;
	.reg .b64 	%SPL;
	.reg .pred 	%p<6>;
	.reg .b32 	%r<19>;
	.reg .b64 	%rd<19>;

	mov.u64 	%SPL, __local_depot0;
	cvta.local.u64 	%SP, %SPL;
	ld.param.u32 	%r1, [_Z9mywrapperiP4tossPi_param_0];
	ld.param.u64 	%rd4, [_Z9mywrapperiP4tossPi_param_1];
	cvta.to.global.u64 	%rd1, %rd4;
	add.u64 	%rd5, %SP, 0;
	add.u64 	%rd2, %SPL, 0;
	add.u64 	%rd6, %SP, 8;
	add.u64 	%rd3, %SPL, 8;
	setp.eq.s32 	%p1, %r1, 2;
	@%p1 bra 	$L__BB0_10;
	setp.eq.s32 	%p2, %r1, 1;
	@%p2 bra 	$L__BB0_7;
	setp.ne.s32 	%p3, %r1, 0;
	@%p3 bra 	$L__BB0_11;
	ld.volatile.global.u32 	%r10, [%rd1];
	st.local.u32 	[%rd3], %r10;
	mov.u64 	%rd13, $str;
	cvta.global.u64 	%rd14, %rd13;
	{ // callseq 2, 0
	.param .b64 param0;
	st.param.b64 	[param0], %rd14;
	.param .b64 param1;
	st.param.b64 	[param1], %rd6;
	.param .b32 retval0;
	call.uni (retval0), 
	vprintf, 
	(
	param0, 
	param1
	);
	ld.param.b32 	%r11, [retval0];
	} // callseq 2
	ld.volatile.global.u32 	%r13, [%rd1];
	setp.ne.s32 	%p5, %r13, 0;
	@%p5 bra 	$L__BB0_5;
	mov.b32 	%r15, 1;
	st.volatile.global.u32 	[%rd1], %r15;
	bra.uni 	$L__BB0_6;
$L__BB0_5:
	mov.b32 	%r14, 0;
	st.volatile.global.u32 	[%rd1], %r14;
$L__BB0_6:
	ld.volatile.global.u32 	%r16, [%rd1];
	st.local.u32 	[%rd3], %r16;
	mov.u64 	%rd16, $str$1;
	cvta.global.u64 	%rd17, %rd16;
	{ // callseq 3, 0
	.param .b64 param0;
	st.param.b64 	[param0], %rd17;
	.param .b64 param1;
	st.param.b64 	[param1], %rd6;
	.param .b32 retval0;
	call.uni (retval0), 
	vprintf, 
	(
	param0, 
	param1
	);
	ld.param.b32 	%r17, [retval0];
	} // callseq 3
	bra.uni 	$L__BB0_11;
$L__BB0_7:
	ld.volatile.global.u32 	%r3, [%rd1];
	st.local.u32 	[%rd2], %r3;
	mov.u64 	%rd7, $str$2;
	cvta.global.u64 	%rd8, %rd7;
	{ // callseq 0, 0
	.param .b64 param0;
	st.param.b64 	[param0], %rd8;
	.param .b64 param1;
	st.param.b64 	[param1], %rd5;
	.param .b32 retval0;
	call.uni (retval0), 
	vprintf, 
	(
	param0, 
	param1
	);
	ld.param.b32 	%r4, [retval0];
	} // callseq 0
$L__BB0_8:
	ld.volatile.global.u32 	%r6, [%rd1];
	setp.ne.s32 	%p4, %r6, 0;
	@%p4 bra 	$L__BB0_8;
	ld.volatile.global.u32 	%r7, [%rd1];
	st.local.u32 	[%rd2], %r7;
	mov.u64 	%rd10, $str$3;
	cvta.global.u64 	%rd11, %rd10;
	{ // callseq 1, 0
	.param .b64 param0;
	st.param.b64 	[param0], %rd11;
	.param .b64 param1;
	st.param.b64 	[param1], %rd5;
	.param .b32 retval0;
	call.uni (retval0), 
	vprintf, 
	(
	param0, 
	param1
	);
	ld.param.b32 	%r8, [retval0];
	} // callseq 1
	bra.uni 	$L__BB0_11;
$L__BB0_10:
	mov.b32 	%r2, 0;
	st.volatile.global.u32 	[%rd1], %r2;
	st.global.u32 	[%rd1+4], %r2;
$L__BB0_11:
	ret;

}


// ===== COMPILED SASS (sm_100) =====

	.target	sm_100

	.elftype	@"ET_EXEC"


//--------------------- .note.nv.tkinfo           --------------------------
	.section	.note.nv.tkinfo,"",@"SHT_NOTE"
	.sectionflags	@"SHF_NOTE_NV_TKINFO"
	.tkinfo
        /*0018*/ 	.word	0x00000002
        /*0030*/ 	.string	""
        /*0030*/ 	.string	"ptxas"
        /*0030*/ 	.string	"Cuda compilation tools, release 13.0, V13.0.88"
        /*0030*/ 	.string	"Build cuda_13.0.r13.0/compiler.36424714_0"
        /*0030*/ 	.string	"-arch sm_100 -m 64 "



//--------------------- .note.nv.cuinfo           --------------------------
	.section	.note.nv.cuinfo,"",@"SHT_NOTE"
	.sectionflags	@"SHF_NOTE_NV_CUINFO"
        /*0018*/ 	.short	0x0002
        /*001a*/ 	.short	0x0064
        /*001c*/ 	.short	0x0082
	.zero		2


//--------------------- .nv.info                  --------------------------
	.section	.nv.info,"",@"SHT_CUDA_INFO"
	.align	4


	//----- nvinfo : EIATTR_REGCOUNT
	.align		4
        /*0000*/ 	.byte	0x04, 0x2f
        /*0002*/ 	.short	(.L_5 - .L_4)
	.align		4
.L_4:
        /*0004*/ 	.word	index@(_Z9mywrapperiP4tossPi)
        /*0008*/ 	.word	0x00000018


	//----- nvinfo : EIATTR_FRAME_SIZE
	.align		4
.L_5:
        /*000c*/ 	.byte	0x04, 0x11
        /*000e*/ 	.short	(.L_7 - .L_6)
	.align		4
.L_6:
        /*0010*/ 	.word	index@(_Z9mywrapperiP4tossPi)
        /*0014*/ 	.word	0x00000010


	//----- nvinfo : EIATTR_MIN_STACK_SIZE
	.align		4
.L_7:
        /*0018*/ 	.byte	0x04, 0x12
        /*001a*/ 	.short	(.L_9 - .L_8)
	.align		4
.L_8:
        /*001c*/ 	.word	index@(_Z9mywrapperiP4tossPi)
        /*0020*/ 	.word	0x00000010
.L_9:


//--------------------- .nv.compat                --------------------------
	.section	.nv.compat,"",@"SHT_CUDA_COMPAT_INFO"
	.align	4
        /*0000*/ 	.byte	0x02, 0x09, 0x00, 0x00, 0x02, 0x02, 0x01, 0x00, 0x02, 0x05, 0x05, 0x00, 0x03, 0x07, 0x01, 0x01
        /*0010*/ 	.byte	0x02, 0x03, 0x00, 0x00, 0x02, 0x06, 0x01, 0x00, 0x04, 0x0b, 0x08, 0x00, 0x09, 0x00, 0x00, 0x00
        /*0020*/ 	.byte	0x00, 0x00, 0x00, 0x00


//--------------------- .nv.info._Z9mywrapperiP4tossPi --------------------------
	.section	.nv.info._Z9mywrapperiP4tossPi,"",@"SHT_CUDA_INFO"
	.sectionflags	@""
	.align	4


	//----- nvinfo : EIATTR_CUDA_API_VERSION
	.align		4
        /*0000*/ 	.byte	0x04, 0x37
        /*0002*/ 	.short	(.L_11 - .L_10)
.L_10:
        /*0004*/ 	.word	0x00000082


	//----- nvinfo : EIATTR_KPARAM_INFO
	.align		4
.L_11:
        /*0008*/ 	.byte	0x04, 0x17
        /*000a*/ 	.short	(.L_13 - .L_12)
.L_12:
        /*000c*/ 	.word	0x00000000
        /*0010*/ 	.short	0x0002
        /*0012*/ 	.short	0x0010
        /*0014*/ 	.byte	0x00, 0xf5, 0x21, 0x00


	//----- nvinfo : EIATTR_KPARAM_INFO
	.align		4
.L_13:
        /*0018*/ 	.byte	0x04, 0x17
        /*001a*/ 	.short	(.L_15 - .L_14)
.L_14:
        /*001c*/ 	.word	0x00000000
        /*0020*/ 	.short	0x0001
        /*0022*/ 	.short	0x0008
        /*0024*/ 	.byte	0x00, 0xf5, 0x21, 0x00


	//----- nvinfo : EIATTR_KPARAM_INFO
	.align		4
.L_15:
        /*0028*/ 	.byte	0x04, 0x17
        /*002a*/ 	.short	(.L_17 - .L_16)
.L_16:
        /*002c*/ 	.word	0x00000000
        /*0030*/ 	.short	0x0000
        /*0032*/ 	.short	0x0000
        /*0034*/ 	.byte	0x00, 0xf0, 0x11, 0x00


	//----- nvinfo : EIATTR_SPARSE_MMA_MASK
	.align		4
.L_17:
        /*0038*/ 	.byte	0x03, 0x50
        /*003a*/ 	.short	0x0000


	//----- nvinfo : EIATTR_MAXREG_COUNT
	.align		4
        /*003c*/ 	.byte	0x03, 0x1b
        /*003e*/ 	.short	0x00ff


	//----- nvinfo : EIATTR_EXTERNS
	.align		4
        /*0040*/ 	.byte	0x04, 0x0f
        /*0042*/ 	.short	(.L_19 - .L_18)


	//   ....[0]....
	.align		4
.L_18:
        /*0044*/ 	.word	index@(vprintf)


	//----- nvinfo : EIATTR_MERCURY_ISA_VERSION
	.align		4
.L_19:
        /*0048*/ 	.byte	0x03, 0x5f
        /*004a*/ 	.short	0x0101


	//----- nvinfo : EIATTR_VRC_CTA_INIT_COUNT
	.align		4
        /*004c*/ 	.byte	0x02, 0x4a
	.zero		1
	.zero		1


	//----- nvinfo : EIATTR_SYSCALL_OFFSETS
	.align		4
        /*0050*/ 	.byte	0x04, 0x46
        /*0052*/ 	.short	(.L_21 - .L_20)


	//   ....[0]....
.L_20:
        /*0054*/ 	.word	0x000001b0


	//   ....[1]....
        /*0058*/ 	.word	0x000002c0


	//   ....[2]....
        /*005c*/ 	.word	0x00000390


	//   ....[3]....
        /*0060*/ 	.word	0x00000490


	//----- nvinfo : EIATTR_EXIT_INSTR_OFFSETS
	.align		4
.L_21:
        /*0064*/ 	.byte	0x04, 0x1c
        /*0066*/ 	.short	(.L_23 - .L_22)


	//   ....[0]....
.L_22:
        /*0068*/ 	.word	0x000000f0


	//   ....[1]....
        /*006c*/ 	.word	0x000002d0


	//   ....[2]....
        /*0070*/ 	.word	0x000004a0


	//   ....[3]....
        /*0074*/ 	.word	0x000004e0


	//----- nvinfo : EIATTR_CBANK_PARAM_SIZE
	.align		4
.L_23:
        /*0078*/ 	.byte	0x03, 0x19
        /*007a*/ 	.short	0x0018


	//----- nvinfo : EIATTR_PARAM_CBANK
	.align		4
        /*007c*/ 	.byte	0x04, 0x0a
        /*007e*/ 	.short	(.L_25 - .L_24)
	.align		4
.L_24:
        /*0080*/ 	.word	index@(.nv.constant0._Z9mywrapperiP4tossPi)
        /*0084*/ 	.short	0x0380
        /*0086*/ 	.short	0x0018


	//----- nvinfo : EIATTR_SW_WAR
	.align		4
.L_25:
        /*0088*/ 	.byte	0x04, 0x36
        /*008a*/ 	.short	(.L_27 - .L_26)
.L_26:
        /*008c*/ 	.word	0x00000008
.L_27:


//--------------------- .nv.callgraph             --------------------------
	.section	.nv.callgraph,"",@"SHT_CUDA_CALLGRAPH"
	.align	4
	.sectionentsize	8
	.align		4
        /*0000*/ 	.word	0x00000000
	.align		4
        /*0004*/ 	.word	0xffffffff
	.align		4
        /*0008*/ 	.word	index@(_Z9mywrapperiP4tossPi)
	.align		4
        /*000c*/ 	.word	index@(vprintf)
	.align		4
        /*0010*/ 	.word	0x00000000
	.align		4
        /*0014*/ 	.word	0xfffffffe
	.align		4
        /*0018*/ 	.word	0x00000000
	.align		4
        /*001c*/ 	.word	0xfffffffd
	.align		4
        /*0020*/ 	.word	0x00000000
	.align		4
        /*0024*/ 	.word	0xfffffffc


//--------------------- .nv.constant4             --------------------------
	.section	.nv.constant4,"a",@progbits
	.align	8
	.align		8
.nv.constant4:
        /*0000*/ 	.dword	vprintf
	.align		8
        /*0008*/ 	.dword	$str
	.align		8
        /*0010*/ 	.dword	$str$1
	.align		8
        /*0018*/ 	.dword	$str$2
	.align		8
        /*0020*/ 	.dword	$str$3


//--------------------- .text._Z9mywrapperiP4tossPi --------------------------
	.section	.text._Z9mywrapperiP4tossPi,"ax",@progbits
	.align	128
        .global         _Z9mywrapperiP4tossPi
        .type           _Z9mywrapperiP4tossPi,@function
        .size           _Z9mywrapperiP4tossPi,(.L_x_8 - _Z9mywrapperiP4tossPi)
        .other          _Z9mywrapperiP4tossPi,@"STO_CUDA_ENTRY STV_DEFAULT"
_Z9mywrapperiP4tossPi:
.text._Z9mywrapperiP4tossPi:
[----:B------:R-:W0:Y:S01]  /*0000*/  LDC R1, c[0x0][0x37c] ;  /* 0x0000df00ff017b82 */ /* 0x000e220000000800 */
[----:B------:R-:W1:Y:S01]  /*0010*/  LDCU UR6, c[0x0][0x380] ;  /* 0x00007000ff0677ac */ /* 0x000e620008000800 */
[----:B0-----:R-:W-:Y:S01]  /*0020*/  VIADD R1, R1, 0xfffffff0 ;  /* 0xfffffff001017836 */ /* 0x001fe20000000000 */
[----:B------:R-:W0:Y:S01]  /*0030*/  LDCU UR4, c[0x0][0x2f8] ;  /* 0x00005f00ff0477ac */ /* 0x000e220008000800 */
[----:B------:R-:W2:Y:S01]  /*0040*/  LDCU UR5, c[0x0][0x2fc] ;  /* 0x00005f80ff0577ac */ /* 0x000ea20008000800 */
[----:B------:R-:W3:Y:S01]  /*0050*/  LDCU.64 UR36, c[0x0][0x358] ;  /* 0x00006b00ff2477ac */ /* 0x000ee20008000a00 */
[----:B-1----:R-:W-:Y:S01]  /*0060*/  UISETP.NE.AND UP0, UPT, UR6, 0x2, UPT ;  /* 0x000000020600788c */ /* 0x002fe2000bf05270 */
[----:B0-----:R-:W-:-:S04]  /*0070*/  IADD3 R18, P0, PT, R1, UR4, RZ ;  /* 0x0000000401127c10 */ /* 0x001fc8000ff1e0ff */
[----:B------:R-:W-:Y:S01]  /*0080*/  IADD3 R16, P1, PT, R18, 0x8, RZ ;  /* 0x0000000812107810 */ /* 0x000fe20007f3e0ff */
[----:B--2---:R-:W-:-:S04]  /*0090*/  IMAD.X R17, RZ, RZ, UR5, P0 ;  /* 0x00000005ff117e24 */ /* 0x004fc800080e06ff */
[----:B------:R-:W-:Y:S01]  /*00a0*/  IMAD.X R2, RZ, RZ, R17, P1 ;  /* 0x000000ffff027224 */ /* 0x000fe200008e0611 */
[----:B---3--:R-:W-:Y:S07]  /*00b0*/  BRA.U !UP0, `(.L_x_0) ;  /* 0x0000000108fc7547 */ /* 0x008fee000b800000 */
[----:B------:R-:W-:-:S09]  /*00c0*/  UISETP.NE.AND UP0, UPT, UR6, 0x1, UPT ;  /* 0x000000010600788c */ /* 0x000fd2000bf05270 */
[----:B------:R-:W-:Y:S05]  /*00d0*/  BRA.U !UP0, `(.L_x_1) ;  /* 0x0000000108807547 */ /* 0x000fea000b800000 */
[----:B------:R-:W-:-:S13]  /*00e0*/  ISETP.NE.AND P0, PT, RZ, UR6, PT ;  /* 0x00000006ff007c0c */ /* 0x000fda000bf05270 */
[----:B------:R-:W-:Y:S05]  /*00f0*/  @P0 EXIT ;  /* 0x000000000000094d */ /* 0x000fea0003800000 */
[----:B------:R-:W0:Y:S01]  /*0100*/  LDC.64 R8, c[0x0][0x388] ;  /* 0x0000e200ff087b82 */ /* 0x000e220000000a00 */
[----:B------:R-:W-:Y:S01]  /*0110*/  MOV R0, 0x0 ;  /* 0x0000000000007802 */ /* 0x000fe20000000f00 */
[----:B------:R-:W1:Y:S01]  /*0120*/  LDCU.64 UR4, c[0x4][0x8] ;  /* 0x01000100ff0477ac */ /* 0x000e620008000a00 */
[----:B0-----:R-:W2:Y:S05]  /*0130*/  LDG.E.STRONG.SYS R8, desc[UR36][R8.64] ;  /* 0x0000002408087981 */ /* 0x001eaa000c1f5900 */
[----:B------:R0:W3:Y:S01]  /*0140*/  LDC.64 R10, c[0x4][R0] ;  /* 0x01000000000a7b82 */ /* 0x0000e20000000a00 */
[----:B-1----:R-:W-:Y:S01]  /*0150*/  IMAD.U32 R4, RZ, RZ, UR4 ;  /* 0x00000004ff047e24 */ /* 0x002fe2000f8e00ff */
[----:B------:R-:W-:Y:S01]  /*0160*/  MOV R5, UR5 ;  /* 0x0000000500057c02 */ /* 0x000fe20008000f00 */
[----:B------:R-:W-:-:S02]  /*0170*/  IMAD.MOV.U32 R6, RZ, RZ, R16 ;  /* 0x000000ffff067224 */ /* 0x000fc400078e0010 */
[----:B------:R-:W-:Y:S01]  /*0180*/  IMAD.MOV.U32 R7, RZ, RZ, R2 ;  /* 0x000000ffff077224 */ /* 0x000fe200078e0002 */
[----:B--23--:R0:W-:Y:S06]  /*0190*/  STL [R1+0x8], R8 ;  /* 0x0000080801007387 */ /* 0x00c1ec0000100800 */
[----:B------:R-:W-:-:S07]  /*01a0*/  LEPC R20, `(.L_x_2) ;  /* 0x000000001014794e */ /* 0x000fce0000000000 */
[----:B0-----:R-:W-:Y:S05]  /*01b0*/  CALL.ABS.NOINC R10 ;  /* 0x000000000a007343 */ /* 0x001fea0003c00000 */
.L_x_2:
[----:B------:R-:W0:Y:S01]  /*01c0*/  LDC.64 R8, c[0x0][0x388] ;  /* 0x0000e200ff087b82 */ /* 0x000e220000000a00 */
[----:B------:R-:W-:Y:S01]  /*01d0*/  MOV R10, 0x0 ;  /* 0x00000000000a7802 */ /* 0x000fe20000000f00 */
[----:B------:R-:W1:Y:S01]  /*01e0*/  LDCU.64 UR4, c[0x4][0x10] ;  /* 0x01000200ff0477ac */ /* 0x000e620008000a00 */
[----:B0-----:R-:W2:Y:S02]  /*01f0*/  LDG.E.STRONG.SYS R0, desc[UR36][R8.64] ;  /* 0x0000002408007981 */ /* 0x001ea4000c1f5900 */
[----:B--2---:R-:W-:-:S13]  /*0200*/  ISETP.NE.AND P0, PT, R0, RZ, PT ;  /* 0x000000ff0000720c */ /* 0x004fda0003f05270 */
[----:B------:R-:W-:-:S05]  /*0210*/  @!P0 IMAD.MOV.U32 R3, RZ, RZ, 0x1 ;  /* 0x00000001ff038424 */ /* 0x000fca00078e00ff */
[----:B------:R0:W-:Y:S04]  /*0220*/  @!P0 STG.E.STRONG.SYS desc[UR36][R8.64], R3 ;  /* 0x0000000308008986 */ /* 0x0001e8000c115924 */
[----:B------:R0:W-:Y:S04]  /*0230*/  @P0 STG.E.STRONG.SYS desc[UR36][R8.64], RZ ;  /* 0x000000ff08000986 */ /* 0x0001e8000c115924 */
[----:B------:R-:W2:Y:S01]  /*0240*/  LDG.E.STRONG.SYS R0, desc[UR36][R8.64] ;  /* 0x0000002408007981 */ /* 0x000ea2000c1f5900 */
[----:B------:R-:W3:Y:S01]  /*0250*/  LDC.64 R10, c[0x4][R10] ;  /* 0x010000000a0a7b82 */ /* 0x000ee20000000a00 */
[----:B-1----:R-:W-:Y:S01]  /*0260*/  MOV R4, UR4 ;  /* 0x0000000400047c02 */ /* 0x002fe20008000f00 */
[----:B------:R-:W-:-:S02]  /*0270*/  IMAD.U32 R5, RZ, RZ, UR5 ;  /* 0x00000005ff057e24 */ /* 0x000fc4000f8e00ff */
[----:B------:R-:W-:Y:S02]  /*0280*/  IMAD.MOV.U32 R6, RZ, RZ, R16 ;  /* 0x000000ffff067224 */ /* 0x000fe400078e0010 */
[----:B------:R-:W-:Y:S01]  /*0290*/  IMAD.MOV.U32 R7, RZ, RZ, R2 ;  /* 0x000000ffff077224 */ /* 0x000fe200078e0002 */
[----:B--23--:R0:W-:Y:S06]  /*02a0*/  STL [R1+0x8], R0 ;  /* 0x0000080001007387 */ /* 0x00c1ec0000100800 */
[----:B------:R-:W-:-:S07]  /*02b0*/  LEPC R20, `(.L_x_3) ;  /* 0x000000001014794e */ /* 0x000fce0000000000 */
[----:B0-----:R-:W-:Y:S05]  /*02c0*/  CALL.ABS.NOINC R10 ;  /* 0x000000000a007343 */ /* 0x001fea0003c00000 */
.L_x_3:
[----:B------:R-:W-:Y:S05]  /*02d0*/  EXIT ;  /* 0x000000000000794d */ /* 0x000fea0003800000 */
.L_x_1:
[----:B------:R-:W0:Y:S01]  /*02e0*/  LDC.64 R2, c[0x0][0x388] ;  /* 0x0000e200ff027b82 */ /* 0x000e220000000a00 */
[----:B------:R-:W-:Y:S01]  /*02f0*/  MOV R8, 0x0 ;  /* 0x0000000000087802 */ /* 0x000fe20000000f00 */
[----:B------:R-:W1:Y:S01]  /*0300*/  LDCU.64 UR4, c[0x4][0x18] ;  /* 0x01000300ff0477ac */ /* 0x000e620008000a00 */
[----:B0-----:R-:W2:Y:S05]  /*0310*/  LDG.E.STRONG.SYS R0, desc[UR36][R2.64] ;  /* 0x0000002402007981 */ /* 0x001eaa000c1f5900 */
[----:B------:R-:W0:Y:S01]  /*0320*/  LDC.64 R8, c[0x4][R8] ;  /* 0x0100000008087b82 */ /* 0x000e220000000a00 */
[----:B-1----:R-:W-:Y:S01]  /*0330*/  MOV R4, UR4 ;  /* 0x0000000400047c02 */ /* 0x002fe20008000f00 */
[----:B------:R-:W-:Y:S01]  /*0340*/  IMAD.U32 R5, RZ, RZ, UR5 ;  /* 0x00000005ff057e24 */ /* 0x000fe2000f8e00ff */
[----:B------:R-:W-:Y:S01]  /*0350*/  MOV R7, R17 ;  /* 0x0000001100077202 */ /* 0x000fe20000000f00 */
[----:B------:R-:W-:Y:S01]  /*0360*/  IMAD.MOV.U32 R6, RZ, RZ, R18 ;  /* 0x000000ffff067224 */ /* 0x000fe200078e0012 */
[----:B0-2---:R1:W-:Y:S06]  /*0370*/  STL [R1], R0 ;  /* 0x0000000001007387 */ /* 0x0053ec0000100800 */
[----:B------:R-:W-:-:S07]  /*0380*/  LEPC R20, `(.L_x_4) ;  /* 0x000000001014794e */ /* 0x000fce0000000000 */
[----:B-1----:R-:W-:Y:S05]  /*0390*/  CALL.ABS.NOINC R8 ;  /* 0x0000000008007343 */ /* 0x002fea0003c00000 */
.L_x_4:
[----:B------:R-:W0:Y:S02]  /*03a0*/  LDC.64 R2, c[0x0][0x388] ;  /* 0x0000e200ff027b82 */ /* 0x000e240000000a00 */
.L_x_5:
[----:B0-----:R-:W2:Y:S01]  /*03b0*/  LDG.E.STRONG.SYS R0, desc[UR36][R2.64] ;  /* 0x0000002402007981 */ /* 0x001ea2000c1f5900 */
[----:B------:R-:W-:Y:S05]  /*03c0*/  YIELD ;  /* 0x0000000000007946 */ /* 0x000fea0003800000 */
[----:B--2---:R-:W-:-:S13]  /*03d0*/  ISETP.NE.AND P0, PT, R0, RZ, PT ;  /* 0x000000ff0000720c */ /* 0x004fda0003f05270 */
[----:B------:R-:W-:Y:S05]  /*03e0*/  @P0 BRA `(.L_x_5) ;  /* 0xfffffffc00f00947 */ /* 0x000fea000383ffff */
[----:B------:R-:W2:Y:S01]  /*03f0*/  LDG.E.STRONG.SYS R0, desc[UR36][R2.64] ;  /* 0x0000002402007981 */ /* 0x000ea2000c1f5900 */
[----:B------:R-:W-:Y:S01]  /*0400*/  MOV R8, 0x0 ;  /* 0x0000000000087802 */ /* 0x000fe20000000f00 */
[----:B------:R-:W0:Y:S01]  /*0410*/  LDCU.64 UR4, c[0x4][0x20] ;  /* 0x01000400ff0477ac */ /* 0x000e220008000a00 */
[----:B------:R-:W-:Y:S01]  /*0420*/  MOV R6, R18 ;  /* 0x0000001200067202 */ /* 0x000fe20000000f00 */
[----:B------:R-:W-:-:S03]  /*0430*/  IMAD.MOV.U32 R7, RZ, RZ, R17 ;  /* 0x000000ffff077224 */ /* 0x000fc600078e0011 */
[----:B------:R-:W1:Y:S01]  /*0440*/  LDC.64 R8, c[0x4][R8] ;  /* 0x0100000008087b82 */ /* 0x000e620000000a00 */
[----:B0-----:R-:W-:Y:S02]  /*0450*/  IMAD.U32 R4, RZ, RZ, UR4 ;  /* 0x00000004ff047e24 */ /* 0x001fe4000f8e00ff */
[----:B------:R-:W-:Y:S01]  /*0460*/  IMAD.U32 R5, RZ, RZ, UR5 ;  /* 0x00000005ff057e24 */ /* 0x000fe2000f8e00ff */
[----:B-12---:R0:W-:Y:S06]  /*0470*/  STL [R1], R0 ;  /* 0x0000000001007387 */ /* 0x0061ec0000100800 */
[----:B------:R-:W-:-:S07]  /*0480*/  LEPC R20, `(.L_x_6) ;  /* 0x000000001014794e */ /* 0x000fce0000000000 */
[----:B0-----:R-:W-:Y:S05]  /*0490*/  CALL.ABS.NOINC R8 ;  /* 0x0000000008007343 */ /* 0x001fea0003c00000 */
.L_x_6:
[----:B------:R-:W-:Y:S05]  /*04a0*/  EXIT ;  /* 0x000000000000794d */ /* 0x000fea0003800000 */
.L_x_0:
[----:B------:R-:W0:Y:S02]  /*04b0*/  LDC.64 R2, c[0x0][0x388] ;  /* 0x0000e200ff027b82 */ /* 0x000e240000000a00 */
[----:B0-----:R-:W-:Y:S04]  /*04c0*/  STG.E.STRONG.SYS desc[UR36][R2.64], RZ ;  /* 0x000000ff02007986 */ /* 0x001fe8000c115924 */
[----:B------:R-:W-:Y:S01]  /*04d0*/  STG.E desc[UR36][R2.64+0x4], RZ ;  /* 0x000004ff02007986 */ /* 0x000fe2000c101924 */
[----:B------:R-:W-:Y:S05]  /*04e0*/  EXIT ;  /* 0x000000000000794d */ /* 0x000fea0003800000 */
.L_x_7:
[----:B------:R-:W-:-:S00]  /*04f0*/  BRA `(.L_x_7) ;  /* 0xfffffffc00fc7947 */ /* 0x000fc0000383ffff */
[----:B------:R-:W-:-:S00]  /*0500*/  NOP ;  /* 0x0000000000007918 */ /* 0x000fc00000000000 */
[----:B------:R-:W-:-:S00]  /*0510*/  NOP ;  /* 0x0000000000007918 */ /* 0x000fc00000000000 */
[----:B------:R-:W-:-:S00]  /*0520*/  NOP ;  /* 0x0000000000007918 */ /* 0x000fc00000000000 */
[----:B------:R-:W-:-:S00]  /*0530*/  NOP ;  /* 0x0000000000007918 */ /* 0x000fc00000000000 */
[----:B------:R-:W-:-:S00]  /*0540*/  NOP ;  /* 0x0000000000007918 */ /* 0x000fc00000000000 */
[----:B------:R-:W-:-:S00]  /*0550*/  NOP ;  /* 0x0000000000007918 */ /* 0x000fc00000000000 */
[----:B------:R-:W-:-:S00]  /*0560*/  NOP ;  /* 0x0000000000007918 */ /* 0x000fc00000000000 */
[----:B------:R-:W-:-:S00]  /*0570*/  NOP ;  /* 0x0000000000007918 */ /* 0x000fc00000000000 */
.L_x_8:


//--------------------- .nv.global.init           --------------------------
	.section	.nv.global.init,"aw",@progbits
.nv.global.init:
	.type		$str$3,@object
	.size		$str$3,($str$1 - $str$3)
$str$3:
        /*0000*/ 	.byte	0x65, 0x6e, 0x64, 0x20, 0x6f, 0x66, 0x20, 0x63, 0x68, 0x65, 0x63, 0x6b, 0x3a, 0x25, 0x64, 0x0a
        /*0010*/ 	.byte	0x00
	.type		$str$1,@object
	.size		$str$1,($str$2 - $str$1)
$str$1:
        /*0011*/ 	.byte	0x65, 0x6e, 0x64, 0x20, 0x6f, 0x66, 0x20, 0x74, 0x6f, 0x67, 0x67, 0x6c, 0x65, 0x3a, 0x25, 0x64
        /*0021*/ 	.byte	0x0a, 0x00
	.type		$str$2,@object
	.size		$str$2,($str - $str$2)
$str$2:
        /*0023*/ 	.byte	0x62, 0x65, 0x67, 0x69, 0x6e, 0x20, 0x6f, 0x66, 0x20, 0x63, 0x68, 0x65, 0x63, 0x6b, 0x3a, 0x25
        /*0033*/ 	.byte	0x64, 0x0a, 0x00
	.type		$str,@object
	.size		$str,(.L_0 - $str)
$str:
        /*0036*/ 	.byte	0x62, 0x65, 0x67, 0x69, 0x6e, 0x20, 0x6f, 0x66, 0x20, 0x74, 0x6f, 0x67, 0x67, 0x6c, 0x65, 0x3a
        /*0046*/ 	.byte	0x25, 0x64, 0x0a, 0x00
.L_0:


//--------------------- .nv.shared.reserved.0     --------------------------
	.section	.nv.shared.reserved.0,"aw",@nobits
	.weak		__nv_reservedSMEM_offset_0_alias
	.size		__nv_reservedSMEM_offset_0_alias, 0, 64
	.other		__nv_reservedSMEM_offset_0_alias,@"STO_CUDA_RESERVED_SHARED STV_DEFAULT"
__nv_reservedSMEM_offset_0_alias:
	.zero		0
	.zero		64


//--------------------- .nv.constant0._Z9mywrapperiP4tossPi --------------------------
	.section	.nv.constant0._Z9mywrapperiP4tossPi,"a",@progbits
	.sectionflags	@""
	.align	4
.nv.constant0._Z9mywrapperiP4tossPi:
	.zero		920


//--------------------- SYMBOLS --------------------------

	.type		.nv.reservedSmem.offset0,@object
	.size		.nv.reservedSmem.offset0,0x4
	.type		vprintf,@function
